//
// Generated by NVIDIA NVVM Compiler
//
// Compiler Build ID: CL-36424714
// Cuda compilation tools, release 13.0, V13.0.88
// Based on NVVM 20.0.0
//

.version 9.0
.target sm_100
.address_size 64

	// .globl	_Z1kPiS_i

.visible .entry _Z1kPiS_i(
	.param .u64 .ptr .align 1 _Z1kPiS_i_param_0,
	.param .u64 .ptr .align 1 _Z1kPiS_i_param_1,
	.param .u32 _Z1kPiS_i_param_2
)
{
	.reg .pred 	%p<10>;
	.reg .b32 	%r<81>;
	.reg .b64 	%rd<28>;

	ld.param.u64 	%rd15, [_Z1kPiS_i_param_0];
	ld.param.u64 	%rd16, [_Z1kPiS_i_param_1];
	ld.param.u32 	%r16, [_Z1kPiS_i_param_2];
	cvta.to.global.u64 	%rd1, %rd16;
	cvta.to.global.u64 	%rd2, %rd15;
	setp.lt.s32 	%p1, %r16, 1;
	@%p1 bra 	$L__BB0_13;
	and.b32  	%r1, %r16, 15;
	setp.lt.u32 	%p2, %r16, 16;
	mov.b32 	%r78, 0;
	@%p2 bra 	$L__BB0_4;
	and.b32  	%r78, %r16, 2147483632;
	neg.s32 	%r76, %r78;
	add.s64 	%rd25, %rd2, 32;
	add.s64 	%rd24, %rd1, 32;
$L__BB0_3:
	.pragma "nounroll";
	ld.global.u32 	%r18, [%rd25+-32];
	shl.b32 	%r19, %r18, 4;
	st.global.u32 	[%rd24+-32], %r19;
	ld.global.u32 	%r20, [%rd25+-28];
	shl.b32 	%r21, %r20, 4;
	st.global.u32 	[%rd24+-28], %r21;
	ld.global.u32 	%r22, [%rd25+-24];
	shl.b32 	%r23, %r22, 4;
	st.global.u32 	[%rd24+-24], %r23;
	ld.global.u32 	%r24, [%rd25+-20];
	shl.b32 	%r25, %r24, 4;
	st.global.u32 	[%rd24+-20], %r25;
	ld.global.u32 	%r26, [%rd25+-16];
	shl.b32 	%r27, %r26, 4;
	st.global.u32 	[%rd24+-16], %r27;
	ld.global.u32 	%r28, [%rd25+-12];
	shl.b32 	%r29, %r28, 4;
	st.global.u32 	[%rd24+-12], %r29;
	ld.global.u32 	%r30, [%rd25+-8];
	shl.b32 	%r31, %r30, 4;
	st.global.u32 	[%rd24+-8], %r31;
	ld.global.u32 	%r32, [%rd25+-4];
	shl.b32 	%r33, %r32, 4;
	st.global.u32 	[%rd24+-4], %r33;
	ld.global.u32 	%r34, [%rd25];
	shl.b32 	%r35, %r34, 4;
	st.global.u32 	[%rd24], %r35;
	ld.global.u32 	%r36, [%rd25+4];
	shl.b32 	%r37, %r36, 4;
	st.global.u32 	[%rd24+4], %r37;
	ld.global.u32 	%r38, [%rd25+8];
	shl.b32 	%r39, %r38, 4;
	st.global.u32 	[%rd24+8], %r39;
	ld.global.u32 	%r40, [%rd25+12];
	shl.b32 	%r41, %r40, 4;
	st.global.u32 	[%rd24+12], %r41;
	ld.global.u32 	%r42, [%rd25+16];
	shl.b32 	%r43, %r42, 4;
	st.global.u32 	[%rd24+16], %r43;
	ld.global.u32 	%r44, [%rd25+20];
	shl.b32 	%r45, %r44, 4;
	st.global.u32 	[%rd24+20], %r45;
	ld.global.u32 	%r46, [%rd25+24];
	shl.b32 	%r47, %r46, 4;
	st.global.u32 	[%rd24+24], %r47;
	ld.global.u32 	%r48, [%rd25+28];
	shl.b32 	%r49, %r48, 4;
	st.global.u32 	[%rd24+28], %r49;
	add.s32 	%r76, %r76, 16;
	add.s64 	%rd25, %rd25, 64;
	add.s64 	%rd24, %rd24, 64;
	setp.ne.s32 	%p3, %r76, 0;
	@%p3 bra 	$L__BB0_3;
$L__BB0_4:
	setp.eq.s32 	%p4, %r1, 0;
	@%p4 bra 	$L__BB0_13;
	and.b32  	%r7, %r16, 7;
	setp.lt.u32 	%p5, %r1, 8;
	@%p5 bra 	$L__BB0_7;
	mul.wide.u32 	%rd17, %r78, 4;
	add.s64 	%rd18, %rd2, %rd17;
	ld.global.u32 	%r50, [%rd18];
	shl.b32 	%r51, %r50, 4;
	add.s64 	%rd19, %rd1, %rd17;
	st.global.u32 	[%rd19], %r51;
	ld.global.u32 	%r52, [%rd18+4];
	shl.b32 	%r53, %r52, 4;
	st.global.u32 	[%rd19+4], %r53;
	ld.global.u32 	%r54, [%rd18+8];
	shl.b32 	%r55, %r54, 4;
	st.global.u32 	[%rd19+8], %r55;
	ld.global.u32 	%r56, [%rd18+12];
	shl.b32 	%r57, %r56, 4;
	st.global.u32 	[%rd19+12], %r57;
	ld.global.u32 	%r58, [%rd18+16];
	shl.b32 	%r59, %r58, 4;
	st.global.u32 	[%rd19+16], %r59;
	ld.global.u32 	%r60, [%rd18+20];
	shl.b32 	%r61, %r60, 4;
	st.global.u32 	[%rd19+20], %r61;
	ld.global.u32 	%r62, [%rd18+24];
	shl.b32 	%r63, %r62, 4;
	st.global.u32 	[%rd19+24], %r63;
	ld.global.u32 	%r64, [%rd18+28];
	shl.b32 	%r65, %r64, 4;
	st.global.u32 	[%rd19+28], %r65;
	add.s32 	%r78, %r78, 8;
$L__BB0_7:
	setp.eq.s32 	%p6, %r7, 0;
	@%p6 bra 	$L__BB0_13;
	and.b32  	%r10, %r16, 3;
	setp.lt.u32 	%p7, %r7, 4;
	@%p7 bra 	$L__BB0_10;
	mul.wide.u32 	%rd20, %r78, 4;
	add.s64 	%rd21, %rd2, %rd20;
	ld.global.u32 	%r66, [%rd21];
	shl.b32 	%r67, %r66, 4;
	add.s64 	%rd22, %rd1, %rd20;
	st.global.u32 	[%rd22], %r67;
	ld.global.u32 	%r68, [%rd21+4];
	shl.b32 	%r69, %r68, 4;
	st.global.u32 	[%rd22+4], %r69;
	ld.global.u32 	%r70, [%rd21+8];
	shl.b32 	%r71, %r70, 4;
	st.global.u32 	[%rd22+8], %r71;
	ld.global.u32 	%r72, [%rd21+12];
	shl.b32 	%r73, %r72, 4;
	st.global.u32 	[%rd22+12], %r73;
	add.s32 	%r78, %r78, 4;
$L__BB0_10:
	setp.eq.s32 	%p8, %r10, 0;
	@%p8 bra 	$L__BB0_13;
	mul.wide.u32 	%rd23, %r78, 4;
	add.s64 	%rd27, %rd1, %rd23;
	add.s64 	%rd26, %rd2, %rd23;
	neg.s32 	%r80, %r10;
$L__BB0_12:
	.pragma "nounroll";
	ld.global.u32 	%r74, [%rd26];
	shl.b32 	%r75, %r74, 4;
	st.global.u32 	[%rd27], %r75;
	add.s64 	%rd27, %rd27, 4;
	add.s64 	%rd26, %rd26, 4;
	add.s32 	%r80, %r80, 1;
	setp.ne.s32 	%p9, %r80, 0;
	@%p9 bra 	$L__BB0_12;
$L__BB0_13:
	ret;

}


// ===== COMPILED SASS (sm_100) =====

	.target	sm_100

	.elftype	@"ET_EXEC"


//--------------------- .note.nv.tkinfo           --------------------------
	.section	.note.nv.tkinfo,"",@"SHT_NOTE"
	.sectionflags	@"SHF_NOTE_NV_TKINFO"
	.tkinfo
        /*0018*/ 	.word	0x00000002
        /*0030*/ 	.string	""
        /*0030*/ 	.string	"ptxas"
        /*0030*/ 	.string	"Cuda compilation tools, release 13.0, V13.0.88"
        /*0030*/ 	.string	"Build cuda_13.0.r13.0/compiler.36424714_0"
        /*0030*/ 	.string	"-arch sm_100 -m 64 "



//--------------------- .note.nv.cuinfo           --------------------------
	.section	.note.nv.cuinfo,"",@"SHT_NOTE"
	.sectionflags	@"SHF_NOTE_NV_CUINFO"
        /*0018*/ 	.short	0x0002
        /*001a*/ 	.short	0x0064
        /*001c*/ 	.short	0x0082
	.zero		2


//--------------------- .nv.info                  --------------------------
	.section	.nv.info,"",@"SHT_CUDA_INFO"
	.align	4


	//----- nvinfo : EIATTR_REGCOUNT
	.align		4
        /*0000*/ 	.byte	0x04, 0x2f
        /*0002*/ 	.short	(.L_1 - .L_0)
	.align		4
.L_0:
        /*0004*/ 	.word	index@(_Z1kPiS_i)
        /*0008*/ 	.word	0x00000012


	//----- nvinfo : EIATTR_FRAME_SIZE
	.align		4
.L_1:
        /*000c*/ 	.byte	0x04, 0x11
        /*000e*/ 	.short	(.L_3 - .L_2)
	.align		4
.L_2:
        /*0010*/ 	.word	index@(_Z1kPiS_i)
        /*0014*/ 	.word	0x00000000


	//----- nvinfo : EIATTR_MIN_STACK_SIZE
	.align		4
.L_3:
        /*0018*/ 	.byte	0x04, 0x12
        /*001a*/ 	.short	(.L_5 - .L_4)
	.align		4
.L_4:
        /*001c*/ 	.word	index@(_Z1kPiS_i)
        /*0020*/ 	.word	0x00000000
.L_5:


//--------------------- .nv.compat                --------------------------
	.section	.nv.compat,"",@"SHT_CUDA_COMPAT_INFO"
	.align	4
        /*0000*/ 	.byte	0x02, 0x09, 0x00, 0x00, 0x02, 0x02, 0x01, 0x00, 0x02, 0x05, 0x05, 0x00, 0x03, 0x07, 0x01, 0x01
        /*0010*/ 	.byte	0x02, 0x03, 0x00, 0x00, 0x02, 0x06, 0x01, 0x00, 0x04, 0x0b, 0x08, 0x00, 0x09, 0x00, 0x00, 0x00
        /*0020*/ 	.byte	0x00, 0x00, 0x00, 0x00


//--------------------- .nv.info._Z1kPiS_i        --------------------------
	.section	.nv.info._Z1kPiS_i,"",@"SHT_CUDA_INFO"
	.sectionflags	@""
	.align	4


	//----- nvinfo : EIATTR_CUDA_API_VERSION
	.align		4
        /*0000*/ 	.byte	0x04, 0x37
        /*0002*/ 	.short	(.L_7 - .L_6)
.L_6:
        /*0004*/ 	.word	0x00000082


	//----- nvinfo : EIATTR_KPARAM_INFO
	.align		4
.L_7:
        /*0008*/ 	.byte	0x04, 0x17
        /*000a*/ 	.short	(.L_9 - .L_8)
.L_8:
        /*000c*/ 	.word	0x00000000
        /*0010*/ 	.short	0x0002
        /*0012*/ 	.short	0x0010
        /*0014*/ 	.byte	0x00, 0xf0, 0x11, 0x00


	//----- nvinfo : EIATTR_KPARAM_INFO
	.align		4
.L_9:
        /*0018*/ 	.byte	0x04, 0x17
        /*001a*/ 	.short	(.L_11 - .L_10)
.L_10:
        /*001c*/ 	.word	0x00000000
        /*0020*/ 	.short	0x0001
        /*0022*/ 	.short	0x0008
        /*0024*/ 	.byte	0x00, 0xf5, 0x21, 0x00


	//----- nvinfo : EIATTR_KPARAM_INFO
	.align		4
.L_11:
        /*0028*/ 	.byte	0x04, 0x17
        /*002a*/ 	.short	(.L_13 - .L_12)
.L_12:
        /*002c*/ 	.word	0x00000000
        /*0030*/ 	.short	0x0000
        /*0032*/ 	.short	0x0000
        /*0034*/ 	.byte	0x00, 0xf5, 0x21, 0x00


	//----- nvinfo : EIATTR_SPARSE_MMA_MASK
	.align		4
.L_13:
        /*0038*/ 	.byte	0x03, 0x50
        /*003a*/ 	.short	0x0000


	//----- nvinfo : EIATTR_MAXREG_COUNT
	.align		4
        /*003c*/ 	.byte	0x03, 0x1b
        /*003e*/ 	.short	0x00ff


	//----- nvinfo : EIATTR_MERCURY_ISA_VERSION
	.align		4
        /*0040*/ 	.byte	0x03, 0x5f
        /*0042*/ 	.short	0x0101


	//----- nvinfo : EIATTR_VRC_CTA_INIT_COUNT
	.align		4
        /*0044*/ 	.byte	0x02, 0x4a
	.zero		1
	.zero		1


	//----- nvinfo : EIATTR_EXIT_INSTR_OFFSETS
	.align		4
        /*0048*/ 	.byte	0x04, 0x1c
        /*004a*/ 	.short	(.L_15 - .L_14)


	//   ....[0]....
.L_14:
        /*004c*/ 	.word	0x00000030


	//   ....[1]....
        /*0050*/ 	.word	0x00000500


	//   ....[2]....
        /*0054*/ 	.word	0x00000720


	//   ....[3]....
        /*0058*/ 	.word	0x00000880


	//   ....[4]....
        /*005c*/ 	.word	0x000009f0


	//----- nvinfo : EIATTR_CBANK_PARAM_SIZE
	.align		4
.L_15:
        /*0060*/ 	.byte	0x03, 0x19
        /*0062*/ 	.short	0x0014


	//----- nvinfo : EIATTR_PARAM_CBANK
	.align		4
        /*0064*/ 	.byte	0x04, 0x0a
        /*0066*/ 	.short	(.L_17 - .L_16)
	.align		4
.L_16:
        /*0068*/ 	.word	index@(.nv.constant0._Z1kPiS_i)
        /*006c*/ 	.short	0x0380
        /*006e*/ 	.short	0x0014


	//----- nvinfo : EIATTR_SW_WAR
	.align		4
.L_17:
        /*0070*/ 	.byte	0x04, 0x36
        /*0072*/ 	.short	(.L_19 - .L_18)
.L_18:
        /*0074*/ 	.word	0x00000008
.L_19:


//--------------------- .nv.callgraph             --------------------------
	.section	.nv.callgraph,"",@"SHT_CUDA_CALLGRAPH"
	.align	4
	.sectionentsize	8
	.align		4
        /*0000*/ 	.word	0x00000000
	.align		4
        /*0004*/ 	.word	0xffffffff
	.align		4
        /*0008*/ 	.word	0x00000000
	.align		4
        /*000c*/ 	.word	0xfffffffe
	.align		4
        /*0010*/ 	.word	0x00000000
	.align		4
        /*0014*/ 	.word	0xfffffffd
	.align		4
        /*0018*/ 	.word	0x00000000
	.align		4
        /*001c*/ 	.word	0xfffffffc


//--------------------- .text._Z1kPiS_i           --------------------------
	.section	.text._Z1kPiS_i,"ax",@progbits
	.align	128
        .global         _Z1kPiS_i
        .type           _Z1kPiS_i,@function
        .size           _Z1kPiS_i,(.L_x_6 - _Z1kPiS_i)
        .other          _Z1kPiS_i,@"STO_CUDA_ENTRY STV_DEFAULT"
_Z1kPiS_i:
.text._Z1kPiS_i:
[----:B------:R-:W-:Y:S08]  /*0000*/  LDC R1, c[0x0][0x37c] ;  /* 0x0000df00ff017b82 */ /* 0x000ff00000000800 */
[----:B------:R-:W0:Y:S02]  /*0010*/  LDC R6, c[0x0][0x390] ;  /* 0x0000e400ff067b82 */ /* 0x000e240000000800 */
[----:B0-----:R-:W-:-:S13]  /*0020*/  ISETP.GE.AND P0, PT, R6, 0x1, PT ;  /* 0x000000010600780c */ /* 0x001fda0003f06270 */
[----:B------:R-:W-:Y:S05]  /*0030*/  @!P0 EXIT ;  /* 0x000000000000894d */ /* 0x000fea0003800000 */
[C---:B------:R-:W-:Y:S01]  /*0040*/  ISETP.GE.U32.AND P1, PT, R6.reuse, 0x10, PT ;  /* 0x000000100600780c */ /* 0x040fe20003f26070 */
[----:B------:R-:W0:Y:S01]  /*0050*/  LDCU.64 UR12, c[0x0][0x358] ;  /* 0x00006b00ff0c77ac */ /* 0x000e220008000a00 */
[----:B------:R-:W-:Y:S01]  /*0060*/  LOP3.LUT R10, R6, 0xf, RZ, 0xc0, !PT ;  /* 0x0000000f060a7812 */ /* 0x000fe200078ec0ff */
[----:B------:R-:W-:-:S03]  /*0070*/  IMAD.MOV.U32 R0, RZ, RZ, RZ ;  /* 0x000000ffff007224 */ /* 0x000fc600078e00ff */
[----:B------:R-:W-:-:S07]  /*0080*/  ISETP.NE.AND P0, PT, R10, RZ, PT ;  /* 0x000000ff0a00720c */ /* 0x000fce0003f05270 */
[----:B------:R-:W-:Y:S06]  /*0090*/  @!P1 BRA `(.L_x_0) ;  /* 0x0000000400189947 */ /* 0x000fec0003800000 */
[----:B------:R-:W1:Y:S01]  /*00a0*/  LDCU.128 UR8, c[0x0][0x380] ;  /* 0x00007000ff0877ac */ /* 0x000e620008000c00 */
[----:B------:R-:W-:-:S05]  /*00b0*/  LOP3.LUT R0, R6, 0x7ffffff0, RZ, 0xc0, !PT ;  /* 0x7ffffff006007812 */ /* 0x000fca00078ec0ff */
[----:B------:R-:W-:Y:S01]  /*00c0*/  IMAD.MOV R7, RZ, RZ, -R0 ;  /* 0x000000ffff077224 */ /* 0x000fe200078e0a00 */
[----:B-1----:R-:W-:Y:S02]  /*00d0*/  UIADD3 UR6, UP0, UPT, UR8, 0x20, URZ ;  /* 0x0000002008067890 */ /* 0x002fe4000ff1e0ff */
[----:B------:R-:W-:Y:S02]  /*00e0*/  UIADD3 UR4, UP1, UPT, UR10, 0x20, URZ ;  /* 0x000000200a047890 */ /* 0x000fe4000ff3e0ff */
[----:B------:R-:W-:Y:S02]  /*00f0*/  UIADD3.X UR7, UPT, UPT, URZ, UR9, URZ, UP0, !UPT ;  /* 0x00000009ff077290 */ /* 0x000fe400087fe4ff */
[----:B------:R-:W-:Y:S01]  /*0100*/  UIADD3.X UR5, UPT, UPT, URZ, UR11, URZ, UP1, !UPT ;  /* 0x0000000bff057290 */ /* 0x000fe20008ffe4ff */
[----:B------:R-:W-:Y:S01]  /*0110*/  MOV R9, UR6 ;  /* 0x0000000600097c02 */ /* 0x000fe20008000f00 */
[----:B------:R-:W-:Y:S02]  /*0120*/  IMAD.U32 R8, RZ, RZ, UR4 ;  /* 0x00000004ff087e24 */ /* 0x000fe4000f8e00ff */
[----:B------:R-:W-:-:S02]  /*0130*/  IMAD.U32 R12, RZ, RZ, UR7 ;  /* 0x00000007ff0c7e24 */ /* 0x000fc4000f8e00ff */
[----:B------:R-:W-:-:S07]  /*0140*/  MOV R11, UR5 ;  /* 0x00000005000b7c02 */ /* 0x000fce0008000f00 */
.L_x_1:
[----:B------:R-:W-:Y:S02]  /*0150*/  IMAD.MOV.U32 R2, RZ, RZ, R9 ;  /* 0x000000ffff027224 */ /* 0x000fe400078e0009 */
[----:B------:R-:W-:-:S05]  /*0160*/  IMAD.MOV.U32 R3, RZ, RZ, R12 ;  /* 0x000000ffff037224 */ /* 0x000fca00078e000c */
[----:B0-2---:R-:W2:Y:S01]  /*0170*/  LDG.E R4, desc[UR12][R2.64+-0x20] ;  /* 0xffffe00c02047981 */ /* 0x005ea2000c1e1900 */
[----:B------:R-:W-:Y:S01]  /*0180*/  IMAD.MOV.U32 R5, RZ, RZ, R11 ;  /* 0x000000ffff057224 */ /* 0x000fe200078e000b */
[----:B--2---:R-:W-:Y:S01]  /*0190*/  SHF.L.U32 R9, R4, 0x4, RZ ;  /* 0x0000000404097819 */ /* 0x004fe200000006ff */
[----:B------:R-:W-:-:S05]  /*01a0*/  IMAD.MOV.U32 R4, RZ, RZ, R8 ;  /* 0x000000ffff047224 */ /* 0x000fca00078e0008 */
[----:B------:R0:W-:Y:S04]  /*01b0*/  STG.E desc[UR12][R4.64+-0x20], R9 ;  /* 0xffffe00904007986 */ /* 0x0001e8000c10190c */
[----:B------:R-:W2:Y:S02]  /*01c0*/  LDG.E R8, desc[UR12][R2.64+-0x1c] ;  /* 0xffffe40c02087981 */ /* 0x000ea4000c1e1900 */
[----:B--2---:R-:W-:-:S05]  /*01d0*/  SHF.L.U32 R11, R8, 0x4, RZ ;  /* 0x00000004080b7819 */ /* 0x004fca00000006ff */
[----:B------:R1:W-:Y:S04]  /*01e0*/  STG.E desc[UR12][R4.64+-0x1c], R11 ;  /* 0xffffe40b04007986 */ /* 0x0003e8000c10190c */
[----:B------:R-:W2:Y:S02]  /*01f0*/  LDG.E R8, desc[UR12][R2.64+-0x18] ;  /* 0xffffe80c02087981 */ /* 0x000ea4000c1e1900 */
[----:B--2---:R-:W-:-:S05]  /*0200*/  IMAD.SHL.U32 R13, R8, 0x10, RZ ;  /* 0x00000010080d7824 */ /* 0x004fca00078e00ff */
[----:B------:R2:W-:Y:S04]  /*0210*/  STG.E desc[UR12][R4.64+-0x18], R13 ;  /* 0xffffe80d04007986 */ /* 0x0005e8000c10190c */
[----:B------:R-:W3:Y:S02]  /*0220*/  LDG.E R8, desc[UR12][R2.64+-0x14] ;  /* 0xffffec0c02087981 */ /* 0x000ee4000c1e1900 */
[----:B---3--:R-:W-:-:S05]  /*0230*/  IMAD.SHL.U32 R15, R8, 0x10, RZ ;  /* 0x00000010080f7824 */ /* 0x008fca00078e00ff */
[----:B------:R3:W-:Y:S04]  /*0240*/  STG.E desc[UR12][R4.64+-0x14], R15 ;  /* 0xffffec0f04007986 */ /* 0x0007e8000c10190c */
[----:B------:R-:W0:Y:S02]  /*0250*/  LDG.E R8, desc[UR12][R2.64+-0x10] ;  /* 0xfffff00c02087981 */ /* 0x000e24000c1e1900 */
[----:B0-----:R-:W-:-:S05]  /*0260*/  SHF.L.U32 R9, R8, 0x4, RZ ;  /* 0x0000000408097819 */ /* 0x001fca00000006ff */
[----:B------:R0:W-:Y:S04]  /*0270*/  STG.E desc[UR12][R4.64+-0x10], R9 ;  /* 0xfffff00904007986 */ /* 0x0001e8000c10190c */
[----:B------:R-:W1:Y:S02]  /*0280*/  LDG.E R8, desc[UR12][R2.64+-0xc] ;  /* 0xfffff40c02087981 */ /* 0x000e64000c1e1900 */
[----:B-1----:R-:W-:-:S05]  /*0290*/  IMAD.SHL.U32 R11, R8, 0x10, RZ ;  /* 0x00000010080b7824 */ /* 0x002fca00078e00ff */
[----:B------:R1:W-:Y:S04]  /*02a0*/  STG.E desc[UR12][R4.64+-0xc], R11 ;  /* 0xfffff40b04007986 */ /* 0x0003e8000c10190c */
[----:B------:R-:W2:Y:S02]  /*02b0*/  LDG.E R8, desc[UR12][R2.64+-0x8] ;  /* 0xfffff80c02087981 */ /* 0x000ea4000c1e1900 */
[----:B--2---:R-:W-:-:S05]  /*02c0*/  IMAD.SHL.U32 R13, R8, 0x10, RZ ;  /* 0x00000010080d7824 */ /* 0x004fca00078e00ff */
[----:B------:R2:W-:Y:S04]  /*02d0*/  STG.E desc[UR12][R4.64+-0x8], R13 ;  /* 0xfffff80d04007986 */ /* 0x0005e8000c10190c */
[----:B------:R-:W3:Y:S02]  /*02e0*/  LDG.E R8, desc[UR12][R2.64+-0x4] ;  /* 0xfffffc0c02087981 */ /* 0x000ee4000c1e1900 */
[----:B---3--:R-:W-:-:S05]  /*02f0*/  SHF.L.U32 R15, R8, 0x4, RZ ;  /* 0x00000004080f7819 */ /* 0x008fca00000006ff */
[----:B------:R3:W-:Y:S04]  /*0300*/  STG.E desc[UR12][R4.64+-0x4], R15 ;  /* 0xfffffc0f04007986 */ /* 0x0007e8000c10190c */
[----:B------:R-:W0:Y:S02]  /*0310*/  LDG.E R8, desc[UR12][R2.64] ;  /* 0x0000000c02087981 */ /* 0x000e24000c1e1900 */
[----:B0-----:R-:W-:-:S05]  /*0320*/  IMAD.SHL.U32 R9, R8, 0x10, RZ ;  /* 0x0000001008097824 */ /* 0x001fca00078e00ff */
[----:B------:R0:W-:Y:S04]  /*0330*/  STG.E desc[UR12][R4.64], R9 ;  /* 0x0000000904007986 */ /* 0x0001e8000c10190c */
[----:B------:R-:W1:Y:S02]  /*0340*/  LDG.E R8, desc[UR12][R2.64+0x4] ;  /* 0x0000040c02087981 */ /* 0x000e64000c1e1900 */
[----:B-1----:R-:W-:-:S05]  /*0350*/  IMAD.SHL.U32 R11, R8, 0x10, RZ ;  /* 0x00000010080b7824 */ /* 0x002fca00078e00ff */
[----:B------:R1:W-:Y:S04]  /*0360*/  STG.E desc[UR12][R4.64+0x4], R11 ;  /* 0x0000040b04007986 */ /* 0x0003e8000c10190c */
[----:B------:R-:W2:Y:S02]  /*0370*/  LDG.E R8, desc[UR12][R2.64+0x8] ;  /* 0x0000080c02087981 */ /* 0x000ea4000c1e1900 */
[----:B--2---:R-:W-:-:S05]  /*0380*/  SHF.L.U32 R13, R8, 0x4, RZ ;  /* 0x00000004080d7819 */ /* 0x004fca00000006ff */
[----:B------:R2:W-:Y:S04]  /*0390*/  STG.E desc[UR12][R4.64+0x8], R13 ;  /* 0x0000080d04007986 */ /* 0x0005e8000c10190c */
[----:B------:R-:W3:Y:S02]  /*03a0*/  LDG.E R8, desc[UR12][R2.64+0xc] ;  /* 0x00000c0c02087981 */ /* 0x000ee4000c1e1900 */
[----:B---3--:R-:W-:-:S05]  /*03b0*/  IMAD.SHL.U32 R15, R8, 0x10, RZ ;  /* 0x00000010080f7824 */ /* 0x008fca00078e00ff */
[----:B------:R-:W-:Y:S04]  /*03c0*/  STG.E desc[UR12][R4.64+0xc], R15 ;  /* 0x00000c0f04007986 */ /* 0x000fe8000c10190c */
[----:B------:R-:W0:Y:S02]  /*03d0*/  LDG.E R8, desc[UR12][R2.64+0x10] ;  /* 0x0000100c02087981 */ /* 0x000e24000c1e1900 */
[----:B0-----:R-:W-:-:S05]  /*03e0*/  IMAD.SHL.U32 R9, R8, 0x10, RZ ;  /* 0x0000001008097824 */ /* 0x001fca00078e00ff */
[----:B------:R0:W-:Y:S04]  /*03f0*/  STG.E desc[UR12][R4.64+0x10], R9 ;  /* 0x0000100904007986 */ /* 0x0001e8000c10190c */
[----:B------:R-:W1:Y:S02]  /*0400*/  LDG.E R8, desc[UR12][R2.64+0x14] ;  /* 0x0000140c02087981 */ /* 0x000e64000c1e1900 */
[----:B-1----:R-:W-:-:S05]  /*0410*/  SHF.L.U32 R11, R8, 0x4, RZ ;  /* 0x00000004080b7819 */ /* 0x002fca00000006ff */
[----:B------:R1:W-:Y:S04]  /*0420*/  STG.E desc[UR12][R4.64+0x14], R11 ;  /* 0x0000140b04007986 */ /* 0x0003e8000c10190c */
[----:B------:R-:W2:Y:S01]  /*0430*/  LDG.E R8, desc[UR12][R2.64+0x18] ;  /* 0x0000180c02087981 */ /* 0x000ea2000c1e1900 */
[----:B------:R-:W-:Y:S01]  /*0440*/  IADD3 R7, PT, PT, R7, 0x10, RZ ;  /* 0x0000001007077810 */ /* 0x000fe20007ffe0ff */
[----:B--2---:R-:W-:-:S05]  /*0450*/  IMAD.SHL.U32 R13, R8, 0x10, RZ ;  /* 0x00000010080d7824 */ /* 0x004fca00078e00ff */
[----:B------:R2:W-:Y:S04]  /*0460*/  STG.E desc[UR12][R4.64+0x18], R13 ;  /* 0x0000180d04007986 */ /* 0x0005e8000c10190c */
[----:B------:R-:W3:Y:S01]  /*0470*/  LDG.E R8, desc[UR12][R2.64+0x1c] ;  /* 0x00001c0c02087981 */ /* 0x000ee2000c1e1900 */
[----:B------:R-:W-:Y:S02]  /*0480*/  ISETP.NE.AND P1, PT, R7, RZ, PT ;  /* 0x000000ff0700720c */ /* 0x000fe40003f25270 */
[----:B0-----:R-:W-:-:S05]  /*0490*/  IADD3 R9, P2, PT, R2, 0x40, RZ ;  /* 0x0000004002097810 */ /* 0x001fca0007f5e0ff */
[----:B------:R-:W-:Y:S02]  /*04a0*/  IMAD.X R12, RZ, RZ, R3, P2 ;  /* 0x000000ffff0c7224 */ /* 0x000fe400010e0603 */
[----:B---3--:R-:W-:Y:S01]  /*04b0*/  IMAD.SHL.U32 R15, R8, 0x10, RZ ;  /* 0x00000010080f7824 */ /* 0x008fe200078e00ff */
[----:B------:R-:W-:-:S04]  /*04c0*/  IADD3 R8, P3, PT, R4, 0x40, RZ ;  /* 0x0000004004087810 */ /* 0x000fc80007f7e0ff */
[----:B------:R2:W-:Y:S01]  /*04d0*/  STG.E desc[UR12][R4.64+0x1c], R15 ;  /* 0x00001c0f04007986 */ /* 0x0005e2000c10190c */
[----:B-1----:R-:W-:Y:S01]  /*04e0*/  IADD3.X R11, PT, PT, RZ, R5, RZ, P3, !PT ;  /* 0x00000005ff0b7210 */ /* 0x002fe20001ffe4ff */
[----:B------:R-:W-:Y:S07]  /*04f0*/  @P1 BRA `(.L_x_1) ;  /* 0xfffffffc00141947 */ /* 0x000fee000383ffff */
.L_x_0:
[----:B0-----:R-:W-:Y:S05]  /*0500*/  @!P0 EXIT ;  /* 0x000000000000894d */ /* 0x001fea0003800000 */
[----:B------:R-:W-:Y:S02]  /*0510*/  ISETP.GE.U32.AND P0, PT, R10, 0x8, PT ;  /* 0x000000080a00780c */ /* 0x000fe40003f06070 */
[----:B------:R-:W-:-:S04]  /*0520*/  LOP3.LUT R12, R6, 0x7, RZ, 0xc0, !PT ;  /* 0x00000007060c7812 */ /* 0x000fc800078ec0ff */
[----:B------:R-:W-:-:S07]  /*0530*/  ISETP.NE.AND P1, PT, R12, RZ, PT ;  /* 0x000000ff0c00720c */ /* 0x000fce0003f25270 */
[----:B------:R-:W-:Y:S06]  /*0540*/  @!P0 BRA `(.L_x_2) ;  /* 0x0000000000748947 */ /* 0x000fec0003800000 */
[----:B------:R-:W0:Y:S08]  /*0550*/  LDC.64 R2, c[0x0][0x380] ;  /* 0x0000e000ff027b82 */ /* 0x000e300000000a00 */
[----:B--2---:R-:W1:Y:S01]  /*0560*/  LDC.64 R4, c[0x0][0x388] ;  /* 0x0000e200ff047b82 */ /* 0x004e620000000a00 */
[----:B0-----:R-:W-:-:S05]  /*0570*/  IMAD.WIDE.U32 R2, R0, 0x4, R2 ;  /* 0x0000000400027825 */ /* 0x001fca00078e0002 */
[----:B------:R-:W2:Y:S01]  /*0580*/  LDG.E R7, desc[UR12][R2.64] ;  /* 0x0000000c02077981 */ /* 0x000ea2000c1e1900 */
[----:B-1----:R-:W-:-:S04]  /*0590*/  IMAD.WIDE.U32 R4, R0, 0x4, R4 ;  /* 0x0000000400047825 */ /* 0x002fc800078e0004 */
[----:B--2---:R-:W-:-:S05]  /*05a0*/  IMAD.SHL.U32 R7, R7, 0x10, RZ ;  /* 0x0000001007077824 */ /* 0x004fca00078e00ff */
        /* <DEDUP_REMOVED lines=14> */
[----:B-1----:R-:W-:-:S05]  /*0690*/  SHF.L.U32 R9, R8, 0x4, RZ ;  /* 0x0000000408097819 */ /* 0x002fca00000006ff */
[----:B------:R0:W-:Y:S04]  /*06a0*/  STG.E desc[UR12][R4.64+0x14], R9 ;  /* 0x0000140904007986 */ /* 0x0001e8000c10190c */
[----:B------:R-:W2:Y:S02]  /*06b0*/  LDG.E R8, desc[UR12][R2.64+0x18] ;  /* 0x0000180c02087981 */ /* 0x000ea4000c1e1900 */
[----:B--2---:R-:W-:-:S05]  /*06c0*/  IMAD.SHL.U32 R11, R8, 0x10, RZ ;  /* 0x00000010080b7824 */ /* 0x004fca00078e00ff */
[----:B------:R0:W-:Y:S04]  /*06d0*/  STG.E desc[UR12][R4.64+0x18], R11 ;  /* 0x0000180b04007986 */ /* 0x0001e8000c10190c */
[----:B------:R-:W3:Y:S01]  /*06e0*/  LDG.E R8, desc[UR12][R2.64+0x1c] ;  /* 0x00001c0c02087981 */ /* 0x000ee2000c1e1900 */
[----:B------:R-:W-:Y:S01]  /*06f0*/  VIADD R0, R0, 0x8 ;  /* 0x0000000800007836 */ /* 0x000fe20000000000 */
[----:B---3--:R-:W-:-:S05]  /*0700*/  SHF.L.U32 R13, R8, 0x4, RZ ;  /* 0x00000004080d7819 */ /* 0x008fca00000006ff */
[----:B------:R0:W-:Y:S02]  /*0710*/  STG.E desc[UR12][R4.64+0x1c], R13 ;  /* 0x00001c0d04007986 */ /* 0x0001e4000c10190c */
.L_x_2:
[----:B------:R-:W-:Y:S05]  /*0720*/  @!P1 EXIT ;  /* 0x000000000000994d */ /* 0x000fea0003800000 */
[----:B------:R-:W-:Y:S02]  /*0730*/  ISETP.GE.U32.AND P0, PT, R12, 0x4, PT ;  /* 0x000000040c00780c */ /* 0x000fe40003f06070 */
[----:B------:R-:W-:-:S04]  /*0740*/  LOP3.LUT R6, R6, 0x3, RZ, 0xc0, !PT ;  /* 0x0000000306067812 */ /* 0x000fc800078ec0ff */
[----:B------:R-:W-:-:S07]  /*0750*/  ISETP.NE.AND P1, PT, R6, RZ, PT ;  /* 0x000000ff0600720c */ /* 0x000fce0003f25270 */
[----:B------:R-:W-:Y:S06]  /*0760*/  @!P0 BRA `(.L_x_3) ;  /* 0x0000000000448947 */ /* 0x000fec0003800000 */
[----:B------:R-:W1:Y:S08]  /*0770*/  LDC.64 R2, c[0x0][0x380] ;  /* 0x0000e000ff027b82 */ /* 0x000e700000000a00 */
[----:B0-2---:R-:W0:Y:S01]  /*0780*/  LDC.64 R4, c[0x0][0x388] ;  /* 0x0000e200ff047b82 */ /* 0x005e220000000a00 */
[----:B-1----:R-:W-:-:S05]  /*0790*/  IMAD.WIDE.U32 R2, R0, 0x4, R2 ;  /* 0x0000000400027825 */ /* 0x002fca00078e0002 */
[----:B------:R-:W2:Y:S01]  /*07a0*/  LDG.E R7, desc[UR12][R2.64] ;  /* 0x0000000c02077981 */ /* 0x000ea2000c1e1900 */
[----:B0-----:R-:W-:Y:S01]  /*07b0*/  IMAD.WIDE.U32 R4, R0, 0x4, R4 ;  /* 0x0000000400047825 */ /* 0x001fe200078e0004 */
[----:B--2---:R-:W-:-:S05]  /*07c0*/  SHF.L.U32 R7, R7, 0x4, RZ ;  /* 0x0000000407077819 */ /* 0x004fca00000006ff */
[----:B------:R1:W-:Y:S04]  /*07d0*/  STG.E desc[UR12][R4.64], R7 ;  /* 0x0000000704007986 */ /* 0x0003e8000c10190c */
[----:B------:R-:W2:Y:S02]  /*07e0*/  LDG.E R8, desc[UR12][R2.64+0x4] ;  /* 0x0000040c02087981 */ /* 0x000ea4000c1e1900 */
[----:B--2---:R-:W-:-:S05]  /*07f0*/  IMAD.SHL.U32 R9, R8, 0x10, RZ ;  /* 0x0000001008097824 */ /* 0x004fca00078e00ff */
[----:B------:R1:W-:Y:S04]  /*0800*/  STG.E desc[UR12][R4.64+0x4], R9 ;  /* 0x0000040904007986 */ /* 0x0003e8000c10190c */
[----:B------:R-:W2:Y:S02]  /*0810*/  LDG.E R8, desc[UR12][R2.64+0x8] ;  /* 0x0000080c02087981 */ /* 0x000ea4000c1e1900 */
[----:B--2---:R-:W-:-:S05]  /*0820*/  SHF.L.U32 R11, R8, 0x4, RZ ;  /* 0x00000004080b7819 */ /* 0x004fca00000006ff */
[----:B------:R1:W-:Y:S04]  /*0830*/  STG.E desc[UR12][R4.64+0x8], R11 ;  /* 0x0000080b04007986 */ /* 0x0003e8000c10190c */
[----:B------:R-:W2:Y:S01]  /*0840*/  LDG.E R8, desc[UR12][R2.64+0xc] ;  /* 0x00000c0c02087981 */ /* 0x000ea2000c1e1900 */
[----:B------:R-:W-:Y:S01]  /*0850*/  IADD3 R0, PT, PT, R0, 0x4, RZ ;  /* 0x0000000400007810 */ /* 0x000fe20007ffe0ff */
[----:B--2---:R-:W-:-:S05]  /*0860*/  IMAD.SHL.U32 R13, R8, 0x10, RZ ;  /* 0x00000010080d7824 */ /* 0x004fca00078e00ff */
[----:B------:R1:W-:Y:S02]  /*0870*/  STG.E desc[UR12][R4.64+0xc], R13 ;  /* 0x00000c0d04007986 */ /* 0x0003e4000c10190c */
.L_x_3:
[----:B------:R-:W-:Y:S05]  /*0880*/  @!P1 EXIT ;  /* 0x000000000000994d */ /* 0x000fea0003800000 */
[----:B------:R-:W3:Y:S01]  /*0890*/  LDC.64 R2, c[0x0][0x388] ;  /* 0x0000e200ff027b82 */ /* 0x000ee20000000a00 */
[----:B------:R-:W-:-:S07]  /*08a0*/  IADD3 R6, PT, PT, -R6, RZ, RZ ;  /* 0x000000ff06067210 */ /* 0x000fce0007ffe1ff */
[----:B012---:R-:W0:Y:S01]  /*08b0*/  LDC.64 R4, c[0x0][0x380] ;  /* 0x0000e000ff047b82 */ /* 0x007e220000000a00 */
[----:B---3--:R-:W-:-:S04]  /*08c0*/  IMAD.WIDE.U32 R2, R0, 0x4, R2 ;  /* 0x0000000400027825 */ /* 0x008fc800078e0002 */
[----:B------:R-:W-:Y:S01]  /*08d0*/  IMAD.MOV.U32 R8, RZ, RZ, R2 ;  /* 0x000000ffff087224 */ /* 0x000fe200078e0002 */
[----:B------:R-:W-:Y:S01]  /*08e0*/  MOV R9, R3 ;  /* 0x0000000300097202 */ /* 0x000fe20000000f00 */
[----:B0-----:R-:W-:-:S04]  /*08f0*/  IMAD.WIDE.U32 R4, R0, 0x4, R4 ;  /* 0x0000000400047825 */ /* 0x001fc800078e0004 */
[----:B------:R-:W-:-:S07]  /*0900*/  IMAD.MOV.U32 R7, RZ, RZ, R5 ;  /* 0x000000ffff077224 */ /* 0x000fce00078e0005 */
.L_x_4:
[----:B0-----:R-:W-:Y:S01]  /*0910*/  IMAD.MOV.U32 R2, RZ, RZ, R4 ;  /* 0x000000ffff027224 */ /* 0x001fe200078e0004 */
[----:B------:R-:W-:-:S05]  /*0920*/  MOV R3, R7 ;  /* 0x0000000700037202 */ /* 0x000fca0000000f00 */
[----:B------:R0:W2:Y:S01]  /*0930*/  LDG.E R0, desc[UR12][R2.64] ;  /* 0x0000000c02007981 */ /* 0x0000a2000c1e1900 */
[----:B------:R-:W-:Y:S02]  /*0940*/  IADD3 R6, PT, PT, R6, 0x1, RZ ;  /* 0x0000000106067810 */ /* 0x000fe40007ffe0ff */
[----:B------:R-:W-:Y:S02]  /*0950*/  IADD3 R4, P2, PT, R4, 0x4, RZ ;  /* 0x0000000404047810 */ /* 0x000fe40007f5e0ff */
[----:B------:R-:W-:Y:S02]  /*0960*/  ISETP.NE.AND P0, PT, R6, RZ, PT ;  /* 0x000000ff0600720c */ /* 0x000fe40003f05270 */
[----:B------:R-:W-:Y:S02]  /*0970*/  IADD3.X R7, PT, PT, RZ, R7, RZ, P2, !PT ;  /* 0x00000007ff077210 */ /* 0x000fe400017fe4ff */
[----:B0-----:R-:W-:Y:S01]  /*0980*/  MOV R2, R8 ;  /* 0x0000000800027202 */ /* 0x001fe20000000f00 */
[----:B------:R-:W-:Y:S01]  /*0990*/  IMAD.MOV.U32 R3, RZ, RZ, R9 ;  /* 0x000000ffff037224 */ /* 0x000fe200078e0009 */
[----:B------:R-:W-:-:S05]  /*09a0*/  IADD3 R8, P1, PT, R8, 0x4, RZ ;  /* 0x0000000408087810 */ /* 0x000fca0007f3e0ff */
[----:B------:R-:W-:Y:S02]  /*09b0*/  IMAD.X R9, RZ, RZ, R9, P1 ;  /* 0x000000ffff097224 */ /* 0x000fe400008e0609 */
[----:B--2---:R-:W-:-:S05]  /*09c0*/  IMAD.SHL.U32 R5, R0, 0x10, RZ ;  /* 0x0000001000057824 */ /* 0x004fca00078e00ff */
[----:B------:R0:W-:Y:S01]  /*09d0*/  STG.E desc[UR12][R2.64], R5 ;  /* 0x0000000502007986 */ /* 0x0001e2000c10190c */
[----:B------:R-:W-:Y:S05]  /*09e0*/  @P0 BRA `(.L_x_4) ;  /* 0xfffffffc00c80947 */ /* 0x000fea000383ffff */
[----:B------:R-:W-:Y:S05]  /*09f0*/  EXIT ;  /* 0x000000000000794d */ /* 0x000fea0003800000 */
.L_x_5:
[----:B------:R-:W-:-:S00]  /*0a00*/  BRA `(.L_x_5) ;  /* 0xfffffffc00fc7947 */ /* 0x000fc0000383ffff */
[----:B------:R-:W-:-:S00]  /*0a10*/  NOP ;  /* 0x0000000000007918 */ /* 0x000fc00000000000 */
        /* <DEDUP_REMOVED lines=14> */
.L_x_6:


//--------------------- .nv.shared.reserved.0     --------------------------
	.section	.nv.shared.reserved.0,"aw",@nobits
	.weak		__nv_reservedSMEM_offset_0_alias
	.size		__nv_reservedSMEM_offset_0_alias, 0, 64
	.other		__nv_reservedSMEM_offset_0_alias,@"STO_CUDA_RESERVED_SHARED STV_DEFAULT"
__nv_reservedSMEM_offset_0_alias:
	.zero		0
	.zero		64


//--------------------- .nv.constant0._Z1kPiS_i   --------------------------
	.section	.nv.constant0._Z1kPiS_i,"a",@progbits
	.sectionflags	@""
	.align	4
.nv.constant0._Z1kPiS_i:
	.zero		916


//--------------------- SYMBOLS --------------------------

	.type		.nv.reservedSmem.offset0,@object
	.size		.nv.reservedSmem.offset0,0x4
